	.headerflags	@"EF_CUDA_TEXMODE_UNIFIED EF_CUDA_64BIT_ADDRESS EF_CUDA_ACCELERATORS EF_CUDA_SM90 EF_CUDA_VIRTUAL_SM(EF_CUDA_SM90)"
	.elftype	@"ET_EXEC"


//--------------------- .nv.info                  --------------------------
	.section	.nv.info,"",@"SHT_CUDA_INFO"
	.align	4


	//----- nvinfo : EIATTR_REGCOUNT
	.align		4
        /*0000*/ 	.byte	0x04, 0x2f
        /*0002*/ 	.short	(.L_3 - .L_2)
	.align		4
.L_2:
        /*0004*/ 	.word	index@(triton_poi_fused__native_batch_norm_legit_no_training_add_mul_softplus_tanh_19)
        /*0008*/ 	.word	0x00000014


	//----- nvinfo : EIATTR_MIN_STACK_SIZE
	.align		4
.L_3:
        /*000c*/ 	.byte	0x04, 0x12
        /*000e*/ 	.short	(.L_5 - .L_4)
	.align		4
.L_4:
        /*0010*/ 	.word	index@(triton_poi_fused__native_batch_norm_legit_no_training_add_mul_softplus_tanh_19)
        /*0014*/ 	.word	0x00000000


	//----- nvinfo : EIATTR_FRAME_SIZE
	.align		4
.L_5:
        /*0018*/ 	.byte	0x04, 0x11
        /*001a*/ 	.short	(.L_7 - .L_6)
	.align		4
.L_6:
        /*001c*/ 	.word	index@(triton_poi_fused__native_batch_norm_legit_no_training_add_mul_softplus_tanh_19)
        /*0020*/ 	.word	0x00000000


	//----- nvinfo : EIATTR_MIN_STACK_SIZE
	.align		4
.L_7:
        /*0024*/ 	.byte	0x04, 0x12
        /*0026*/ 	.short	(.L_9 - .L_8)
	.align		4
.L_8:
        /*0028*/ 	.word	index@(triton_poi_fused__native_batch_norm_legit_no_training_add_mul_softplus_tanh_19)
        /*002c*/ 	.word	0x00000000
.L_9:


//--------------------- .nv.info.triton_poi_fused__native_batch_norm_legit_no_training_add_mul_softplus_tanh_19 --------------------------
	.section	.nv.info.triton_poi_fused__native_batch_norm_legit_no_training_add_mul_softplus_tanh_19,"",@"SHT_CUDA_INFO"
	.sectionflags	@""
	.align	4


	//----- nvinfo : EIATTR_CUDA_API_VERSION
	.align		4
        /*0000*/ 	.byte	0x04, 0x37
        /*0002*/ 	.short	(.L_11 - .L_10)
.L_10:
        /*0004*/ 	.word	0x0000007c


	//----- nvinfo : EIATTR_KPARAM_INFO
	.align		4
.L_11:
        /*0008*/ 	.byte	0x04, 0x17
        /*000a*/ 	.short	(.L_13 - .L_12)
.L_12:
        /*000c*/ 	.word	0x00000000
        /*0010*/ 	.short	0x0007
        /*0012*/ 	.short	0x0038
        /*0014*/ 	.byte	0x00, 0xf0, 0x11, 0x00


	//----- nvinfo : EIATTR_KPARAM_INFO
	.align		4
.L_13:
        /*0018*/ 	.byte	0x04, 0x17
        /*001a*/ 	.short	(.L_15 - .L_14)
.L_14:
        /*001c*/ 	.word	0x00000000
        /*0020*/ 	.short	0x0006
        /*0022*/ 	.short	0x0030
        /*0024*/ 	.byte	0x00, 0xf4, 0x21, 0x00


	//----- nvinfo : EIATTR_KPARAM_INFO
	.align		4
.L_15:
        /*0028*/ 	.byte	0x04, 0x17
        /*002a*/ 	.short	(.L_17 - .L_16)
.L_16:
        /*002c*/ 	.word	0x00000000
        /*0030*/ 	.short	0x0005
        /*0032*/ 	.short	0x0028
        /*0034*/ 	.byte	0x00, 0xf4, 0x21, 0x00


	//----- nvinfo : EIATTR_KPARAM_INFO
	.align		4
.L_17:
        /*0038*/ 	.byte	0x04, 0x17
        /*003a*/ 	.short	(.L_19 - .L_18)
.L_18:
        /*003c*/ 	.word	0x00000000
        /*0040*/ 	.short	0x0004
        /*0042*/ 	.short	0x0020
        /*0044*/ 	.byte	0x00, 0xf4, 0x21, 0x00


	//----- nvinfo : EIATTR_KPARAM_INFO
	.align		4
.L_19:
        /*0048*/ 	.byte	0x04, 0x17
        /*004a*/ 	.short	(.L_21 - .L_20)
.L_20:
        /*004c*/ 	.word	0x00000000
        /*0050*/ 	.short	0x0003
        /*0052*/ 	.short	0x0018
        /*0054*/ 	.byte	0x00, 0xf4, 0x21, 0x00


	//----- nvinfo : EIATTR_KPARAM_INFO
	.align		4
.L_21:
        /*0058*/ 	.byte	0x04, 0x17
        /*005a*/ 	.short	(.L_23 - .L_22)
.L_22:
        /*005c*/ 	.word	0x00000000
        /*0060*/ 	.short	0x0002
        /*0062*/ 	.short	0x0010
        /*0064*/ 	.byte	0x00, 0xf4, 0x21, 0x00


	//----- nvinfo : EIATTR_KPARAM_INFO
	.align		4
.L_23:
        /*0068*/ 	.byte	0x04, 0x17
        /*006a*/ 	.short	(.L_25 - .L_24)
.L_24:
        /*006c*/ 	.word	0x00000000
        /*0070*/ 	.short	0x0001
        /*0072*/ 	.short	0x0008
        /*0074*/ 	.byte	0x00, 0xf4, 0x21, 0x00


	//----- nvinfo : EIATTR_KPARAM_INFO
	.align		4
.L_25:
        /*0078*/ 	.byte	0x04, 0x17
        /*007a*/ 	.short	(.L_27 - .L_26)
.L_26:
        /*007c*/ 	.word	0x00000000
        /*0080*/ 	.short	0x0000
        /*0082*/ 	.short	0x0000
        /*0084*/ 	.byte	0x00, 0xf4, 0x21, 0x00


	//----- nvinfo : EIATTR_SPARSE_MMA_MASK
	.align		4
.L_27:
        /*0088*/ 	.byte	0x03, 0x50
        /*008a*/ 	.short	0x0000


	//----- nvinfo : EIATTR_MAXREG_COUNT
	.align		4
        /*008c*/ 	.byte	0x03, 0x1b
        /*008e*/ 	.short	0x00ff


	//----- nvinfo : EIATTR_EXIT_INSTR_OFFSETS
	.align		4
        /*0090*/ 	.byte	0x04, 0x1c
        /*0092*/ 	.short	(.L_29 - .L_28)


	//   ....[0]....
.L_28:
        /*0094*/ 	.word	0x00000710


	//   ....[1]....
        /*0098*/ 	.word	0x00000730


	//----- nvinfo : EIATTR_REQNTID
	.align		4
.L_29:
        /*009c*/ 	.byte	0x04, 0x10
        /*009e*/ 	.short	(.L_31 - .L_30)
.L_30:
        /*00a0*/ 	.word	0x00000080
        /*00a4*/ 	.word	0x00000001
        /*00a8*/ 	.word	0x00000001


	//----- nvinfo : EIATTR_CRS_STACK_SIZE
	.align		4
.L_31:
        /*00ac*/ 	.byte	0x04, 0x1e
        /*00ae*/ 	.short	(.L_33 - .L_32)
.L_32:
        /*00b0*/ 	.word	0x00000000


	//----- nvinfo : EIATTR_CBANK_PARAM_SIZE
	.align		4
.L_33:
        /*00b4*/ 	.byte	0x03, 0x19
        /*00b6*/ 	.short	0x003c


	//----- nvinfo : EIATTR_PARAM_CBANK
	.align		4
        /*00b8*/ 	.byte	0x04, 0x0a
        /*00ba*/ 	.short	(.L_35 - .L_34)
	.align		4
.L_34:
        /*00bc*/ 	.word	index@(.nv.constant0.triton_poi_fused__native_batch_norm_legit_no_training_add_mul_softplus_tanh_19)
        /*00c0*/ 	.short	0x0210
        /*00c2*/ 	.short	0x003c


	//----- nvinfo : EIATTR_SW_WAR
	.align		4
.L_35:
        /*00c4*/ 	.byte	0x04, 0x36
        /*00c6*/ 	.short	(.L_37 - .L_36)
.L_36:
        /*00c8*/ 	.word	0x00000008
.L_37:


//--------------------- .nv.callgraph             --------------------------
	.section	.nv.callgraph,"",@"SHT_CUDA_CALLGRAPH"
	.align	4
	.sectionentsize	8
	.align		4
        /*0000*/ 	.word	0x00000000
	.align		4
        /*0004*/ 	.word	0xffffffff
	.align		4
        /*0008*/ 	.word	0x00000000
	.align		4
        /*000c*/ 	.word	0xfffffffe
	.align		4
        /*0010*/ 	.word	0x00000000
	.align		4
        /*0014*/ 	.word	0xfffffffd
	.align		4
        /*0018*/ 	.word	0x00000000
	.align		4
        /*001c*/ 	.word	0xfffffffc


//--------------------- .nv.constant4             --------------------------
	.section	.nv.constant4,"a",@progbits
	.align	8
	.align		8
.nv.constant4:
        /*0000*/ 	.dword	_$_str
	.align		8
        /*0008*/ 	.dword	_$_str_$_2


//--------------------- .text.triton_poi_fused__native_batch_norm_legit_no_training_add_mul_softplus_tanh_19 --------------------------
	.section	.text.triton_poi_fused__native_batch_norm_legit_no_training_add_mul_softplus_tanh_19,"ax",@progbits
	.align	128
        .global         triton_poi_fused__native_batch_norm_legit_no_training_add_mul_softplus_tanh_19
        .type           triton_poi_fused__native_batch_norm_legit_no_training_add_mul_softplus_tanh_19,@function
        .size           triton_poi_fused__native_batch_norm_legit_no_training_add_mul_softplus_tanh_19,(.L_x_6 - triton_poi_fused__native_batch_norm_legit_no_training_add_mul_softplus_tanh_19)
        .other          triton_poi_fused__native_batch_norm_legit_no_training_add_mul_softplus_tanh_19,@"STO_CUDA_ENTRY STV_DEFAULT"
triton_poi_fused__native_batch_norm_legit_no_training_add_mul_softplus_tanh_19:
.text.triton_poi_fused__native_batch_norm_legit_no_training_add_mul_softplus_tanh_19:
[----:B------:R-:W0:Y:S01]  /*0000*/  LDC R1, c[0x0][0x28] ;  /* 0x00000a00ff017b82 */ /* 0x000e220000000800 */
[----:B------:R-:W1:Y:S07]  /*0010*/  S2R R2, SR_TID.X ;  /* 0x0000000000027919 */ /* 0x000e6e0000002100 */
[----:B------:R-:W2:Y:S01]  /*0020*/  LDC.64 R10, c[0x0][0x228] ;  /* 0x00008a00ff0a7b82 */ /* 0x000ea20000000a00 */
[----:B------:R-:W-:Y:S01]  /*0030*/  ULDC.64 UR4, c[0x0][0x208] ;  /* 0x0000820000047ab9 */ /* 0x000fe20000000a00 */
[----:B------:R-:W3:Y:S06]  /*0040*/  S2R R3, SR_CTAID.X ;  /* 0x0000000000037919 */ /* 0x000eec0000002500 */
[----:B------:R-:W4:Y:S08]  /*0050*/  LDC.64 R6, c[0x0][0x218] ;  /* 0x00008600ff067b82 */ /* 0x000f300000000a00 */
[----:B------:R-:W5:Y:S08]  /*0060*/  LDC.64 R8, c[0x0][0x220] ;  /* 0x00008800ff087b82 */ /* 0x000f700000000a00 */
[----:B------:R-:W5:Y:S01]  /*0070*/  LDC.64 R12, c[0x0][0x230] ;  /* 0x00008c00ff0c7b82 */ /* 0x000f620000000a00 */
[----:B-1----:R-:W-:-:S07]  /*0080*/  LOP3.LUT R2, R2, 0x7f, RZ, 0xc0, !PT ;  /* 0x0000007f02027812 */ /* 0x002fce00078ec0ff */
[----:B------:R-:W1:Y:S01]  /*0090*/  LDC.64 R14, c[0x0][0x238] ;  /* 0x00008e00ff0e7b82 */ /* 0x000e620000000a00 */
[----:B---3--:R-:W-:Y:S02]  /*00a0*/  SHF.R.S32.HI R0, RZ, 0x18, R3 ;  /* 0x00000018ff007819 */ /* 0x008fe40000011403 */
[----:B------:R-:W-:Y:S02]  /*00b0*/  LEA R2, R3, R2, 0x7 ;  /* 0x0000000203027211 */ /* 0x000fe400078e38ff */
[----:B------:R-:W-:Y:S01]  /*00c0*/  SGXT R3, R0, 0x1 ;  /* 0x000000010003781a */ /* 0x000fe20000000200 */
[----:B------:R-:W-:Y:S01]  /*00d0*/  HFMA2.MMA R0, -RZ, RZ, 0, 0 ;  /* 0x00000000ff007435 */ /* 0x000fe200000001ff */
[----:B------:R-:W-:Y:S02]  /*00e0*/  ISETP.GE.AND P0, PT, R2, 0x100, PT ;  /* 0x000001000200780c */ /* 0x000fe40003f06270 */
[----:B------:R-:W-:-:S04]  /*00f0*/  LEA.HI R3, R3, R2, RZ, 0x6 ;  /* 0x0000000203037211 */ /* 0x000fc800078f30ff */
[----:B------:R-:W-:-:S04]  /*0100*/  LOP3.LUT R3, R3, 0xffffffc0, RZ, 0xc0, !PT ;  /* 0xffffffc003037812 */ /* 0x000fc800078ec0ff */
[----:B------:R-:W-:-:S05]  /*0110*/  IADD3 R5, R2, -R3, RZ ;  /* 0x8000000302057210 */ /* 0x000fca0007ffe0ff */
[----:B--2---:R-:W-:-:S05]  /*0120*/  IMAD.WIDE R10, R5, 0x4, R10 ;  /* 0x00000004050a7825 */ /* 0x004fca00078e020a */
[----:B------:R2:W3:Y:S01]  /*0130*/  @!P0 LDG.E.EL R0, desc[UR4][R10.64] ;  /* 0x000000040a008981 */ /* 0x0004e2000c2e1900 */
[----:B------:R-:W-:Y:S01]  /*0140*/  HFMA2.MMA R4, -RZ, RZ, 0, 0 ;  /* 0x00000000ff047435 */ /* 0x000fe200000001ff */
[----:B------:R-:W-:Y:S01]  /*0150*/  MOV R3, RZ ;  /* 0x000000ff00037202 */ /* 0x000fe20000000f00 */
[----:B----4-:R-:W-:-:S04]  /*0160*/  IMAD.WIDE R6, R2, 0x4, R6 ;  /* 0x0000000402067825 */ /* 0x010fc800078e0206 */
[----:B0----5:R-:W-:Y:S01]  /*0170*/  IMAD.WIDE R8, R5, 0x4, R8 ;  /* 0x0000000405087825 */ /* 0x021fe200078e0208 */
[----:B------:R-:W4:Y:S01]  /*0180*/  @!P0 LDG.E R3, desc[UR4][R6.64] ;  /* 0x0000000406038981 */ /* 0x000f22000c1e1900 */
[----:B------:R-:W-:-:S03]  /*0190*/  CS2R R16, SRZ ;  /* 0x0000000000107805 */ /* 0x000fc6000001ff00 */
[----:B------:R0:W4:Y:S01]  /*01a0*/  @!P0 LDG.E.EL R4, desc[UR4][R8.64] ;  /* 0x0000000408048981 */ /* 0x000122000c2e1900 */
[----:B--2---:R-:W-:-:S04]  /*01b0*/  IMAD.WIDE R10, R5, 0x4, R12 ;  /* 0x00000004050a7825 */ /* 0x004fc800078e020c */
[----:B-1----:R-:W-:Y:S01]  /*01c0*/  IMAD.WIDE R12, R5, 0x4, R14 ;  /* 0x00000004050c7825 */ /* 0x002fe200078e020e */
[----:B------:R1:W2:Y:S01]  /*01d0*/  @!P0 LDG.E.EL R16, desc[UR4][R10.64] ;  /* 0x000000040a108981 */ /* 0x0002a2000c2e1900 */
[----:B------:R-:W5:Y:S03]  /*01e0*/  LDC.64 R14, c[0x0][0x240] ;  /* 0x00009000ff0e7b82 */ /* 0x000f660000000a00 */
[----:B------:R-:W2:Y:S01]  /*01f0*/  @!P0 LDG.E.EL R17, desc[UR4][R12.64] ;  /* 0x000000040c118981 */ /* 0x000ea2000c2e1900 */
[----:B------:R-:W-:Y:S01]  /*0200*/  MOV R5, RZ ;  /* 0x000000ff00057202 */ /* 0x000fe20000000f00 */
[----:B-----5:R-:W-:-:S05]  /*0210*/  IMAD.WIDE R14, R2, 0x4, R14 ;  /* 0x00000004020e7825 */ /* 0x020fca00078e020e */
[----:B------:R2:W5:Y:S01]  /*0220*/  @!P0 LDG.E R5, desc[UR4][R14.64] ;  /* 0x000000040e058981 */ /* 0x000562000c1e1900 */
[----:B0-----:R-:W-:Y:S01]  /*0230*/  HFMA2.MMA R9, -RZ, RZ, 1.625, 0 ;  /* 0x3e800000ff097435 */ /* 0x001fe200000001ff */
[----:B-1----:R-:W-:Y:S01]  /*0240*/  MOV R10, 0x3d39bf78 ;  /* 0x3d39bf78000a7802 */ /* 0x002fe20000000f00 */
[----:B------:R-:W-:Y:S01]  /*0250*/  BSSY B0, `(.L_x_0) ;  /* 0x000002f000007945 */ /* 0x000fe20003800000 */
[----:B---3--:R-:W-:-:S04]  /*0260*/  FADD R0, R0, 9.9999997473787516356e-06 ;  /* 0x3727c5ac00007421 */ /* 0x008fc80000000000 */
[----:B------:R-:W0:Y:S01]  /*0270*/  MUFU.SQRT R6, R0 ;  /* 0x0000000000067308 */ /* 0x000e220000002000 */
[----:B----4-:R-:W-:Y:S01]  /*0280*/  FADD R3, -R4, R3 ;  /* 0x0000000304037221 */ /* 0x010fe20000000100 */
[C---:B0-----:R-:W-:Y:S02]  /*0290*/  FSETP.GT.AND P1, PT, R6.reuse, 8.50705917302346158658e+37, PT ;  /* 0x7e8000000600780b */ /* 0x041fe40003f24000 */
[----:B------:R-:W-:Y:S02]  /*02a0*/  FSETP.GEU.AND P2, PT, R6, 1.175494350822287508e-38, PT ;  /* 0x008000000600780b */ /* 0x000fe40003f4e000 */
[----:B------:R-:W-:-:S09]  /*02b0*/  FSEL R7, R9, 1, P1 ;  /* 0x3f80000009077808 */ /* 0x000fd20000800000 */
[----:B------:R-:W-:Y:S02]  /*02c0*/  @P1 FMUL R6, R6, 0.25 ;  /* 0x3e80000006061820 */ /* 0x000fe40000400000 */
[----:B------:R-:W-:Y:S02]  /*02d0*/  @!P2 FMUL R7, R7, 16777216 ;  /* 0x4b8000000707a820 */ /* 0x000fe40000400000 */
[----:B------:R-:W-:-:S06]  /*02e0*/  @!P2 FMUL R6, R6, 16777216 ;  /* 0x4b8000000606a820 */ /* 0x000fcc0000400000 */
[----:B------:R-:W0:Y:S02]  /*02f0*/  MUFU.RCP R6, R6 ;  /* 0x0000000600067308 */ /* 0x000e240000001000 */
[----:B0-----:R-:W-:-:S04]  /*0300*/  FMUL R4, R6, R7 ;  /* 0x0000000706047220 */ /* 0x001fc80000400000 */
[----:B------:R-:W-:-:S04]  /*0310*/  FMUL R4, R3, R4 ;  /* 0x0000000403047220 */ /* 0x000fc80000400000 */
[----:B--2---:R-:W-:-:S04]  /*0320*/  FFMA R4, R4, R16, R17 ;  /* 0x0000001004047223 */ /* 0x004fc80000000011 */
[----:B------:R-:W-:-:S05]  /*0330*/  FMUL R0, R4, 1.4426950216293334961 ;  /* 0x3fb8aa3b04007820 */ /* 0x000fca0000400000 */
[----:B------:R-:W-:-:S13]  /*0340*/  FSETP.GEU.AND P1, PT, R0, -126, PT ;  /* 0xc2fc00000000780b */ /* 0x000fda0003f2e000 */
[----:B------:R-:W-:-:S04]  /*0350*/  @!P1 FMUL R0, R0, 0.5 ;  /* 0x3f00000000009820 */ /* 0x000fc80000400000 */
[----:B------:R-:W0:Y:S02]  /*0360*/  MUFU.EX2 R3, R0 ;  /* 0x0000000000037308 */ /* 0x000e240000000800 */
[----:B0-----:R-:W-:Y:S01]  /*0370*/  @!P1 FMUL R3, R3, R3 ;  /* 0x0000000303039220 */ /* 0x001fe20000400000 */
[----:B------:R-:W-:-:S03]  /*0380*/  FSETP.GT.AND P1, PT, R4, 20, PT ;  /* 0x41a000000400780b */ /* 0x000fc60003f24000 */
[C---:B------:R-:W-:Y:S01]  /*0390*/  FADD.FTZ.RZ R6, R3.reuse, 1 ;  /* 0x3f80000003067421 */ /* 0x040fe2000001c000 */
[----:B------:R-:W-:-:S04]  /*03a0*/  ISETP.GE.U32.AND P2, PT, R3, 0x7f800000, PT ;  /* 0x7f8000000300780c */ /* 0x000fc80003f46070 */
[----:B------:R-:W-:-:S04]  /*03b0*/  IADD3 R6, R6, -0x3f400000, RZ ;  /* 0xc0c0000006067810 */ /* 0x000fc80007ffe0ff */
[----:B------:R-:W-:-:S04]  /*03c0*/  LOP3.LUT R6, R6, 0xff800000, RZ, 0xc0, !PT ;  /* 0xff80000006067812 */ /* 0x000fc800078ec0ff */
[----:B------:R-:W-:Y:S02]  /*03d0*/  IADD3 R8, -R6, 0x40800000, RZ ;  /* 0x4080000006087810 */ /* 0x000fe40007ffe1ff */
[----:B------:R-:W-:Y:S02]  /*03e0*/  IADD3 R7, R3, -R6, RZ ;  /* 0x8000000603077210 */ /* 0x000fe40007ffe0ff */
[----:B------:R-:W-:Y:S01]  /*03f0*/  I2FP.F32.S32 R6, R6 ;  /* 0x0000000600067245 */ /* 0x000fe20000201400 */
[----:B------:R-:W-:-:S04]  /*0400*/  FFMA.FTZ R8, R8, R9, -1 ;  /* 0xbf80000008087423 */ /* 0x000fc80000010009 */
[----:B------:R-:W-:Y:S01]  /*0410*/  FADD R7, R7, R8 ;  /* 0x0000000807077221 */ /* 0x000fe20000000000 */
[----:B------:R-:W-:-:S03]  /*0420*/  FMUL R6, R6, 1.1920928955078125e-07 ;  /* 0x3400000006067820 */ /* 0x000fc60000400000 */
[----:B------:R-:W-:-:S04]  /*0430*/  FFMA.FTZ R8, R7, -R10, 0.10546888411045074463 ;  /* 0x3dd8001207087423 */ /* 0x000fc8000001080a */
[----:B------:R-:W-:-:S04]  /*0440*/  FFMA.FTZ R8, R7, R8, -0.13229703903198242188 ;  /* 0xbe0778e007087423 */ /* 0x000fc80000010008 */
[----:B------:R-:W-:-:S04]  /*0450*/  FFMA.FTZ R8, R7, R8, 0.14491446316242218018 ;  /* 0x3e14647507087423 */ /* 0x000fc80000010008 */
[----:B------:R-:W-:-:S04]  /*0460*/  FFMA.FTZ R8, R7, R8, -0.16641564667224884033 ;  /* 0xbe2a68dd07087423 */ /* 0x000fc80000010008 */
[----:B------:R-:W-:-:S04]  /*0470*/  FFMA.FTZ R8, R7, R8, 0.19988867640495300293 ;  /* 0x3e4caf9e07087423 */ /* 0x000fc80000010008 */
[----:B------:R-:W-:-:S04]  /*0480*/  FFMA.FTZ R8, R7, R8, -0.25000196695327758789 ;  /* 0xbe80004207087423 */ /* 0x000fc80000010008 */
[----:B------:R-:W-:-:S04]  /*0490*/  FFMA.FTZ R8, R7, R8, 0.33333510160446166992 ;  /* 0x3eaaaae607087423 */ /* 0x000fc80000010008 */
[----:B------:R-:W-:-:S04]  /*04a0*/  FFMA.FTZ R8, R7, R8, -0.5 ;  /* 0xbf00000007087423 */ /* 0x000fc80000010008 */
[----:B------:R-:W-:-:S04]  /*04b0*/  FMUL R8, R7, R8 ;  /* 0x0000000807087220 */ /* 0x000fc80000400000 */
[----:B------:R-:W-:-:S04]  /*04c0*/  FFMA.FTZ R7, R7, R8, R7 ;  /* 0x0000000807077223 */ /* 0x000fc80000010007 */
[----:B------:R-:W-:Y:S01]  /*04d0*/  FFMA.FTZ R7, R6, 0.69314718246459960938, R7 ;  /* 0x3f31721806077823 */ /* 0x000fe20000010007 */
[----:B------:R-:W-:Y:S06]  /*04e0*/  @!P2 BRA `(.L_x_1) ;  /* 0x000000000014a947 */ /* 0x000fec0003800000 */
[C---:B------:R-:W-:Y:S02]  /*04f0*/  ISETP.GE.AND P2, PT, R3.reuse, -0x407fffff, PT ;  /* 0xbf8000010300780c */ /* 0x040fe40003f46270 */
[----:B------:R-:W-:-:S11]  /*0500*/  FSETP.NEU.AND P3, PT, R3, RZ, PT ;  /* 0x000000ff0300720b */ /* 0x000fd60003f6d000 */
[----:B------:R-:W-:-:S05]  /*0510*/  @P2 MOV R0, 0x7f800000 ;  /* 0x7f80000000002802 */ /* 0x000fca0000000f00 */
[----:B------:R-:W-:-:S05]  /*0520*/  @P2 FFMA.FTZ R7, R3, R0, +INF ;  /* 0x7f80000003072423 */ /* 0x000fca0000010000 */
[----:B------:R-:W-:-:S07]  /*0530*/  FSEL R7, R7, -RZ, P3 ;  /* 0x800000ff07077208 */ /* 0x000fce0001800000 */
.L_x_1:
[----:B------:R-:W-:Y:S05]  /*0540*/  BSYNC B0 ;  /* 0x0000000000007941 */ /* 0x000fea0003800000 */
.L_x_0:
[----:B------:R-:W-:Y:S01]  /*0550*/  FSEL R11, R4, R7, P1 ;  /* 0x00000007040b7208 */ /* 0x000fe20000800000 */
[----:B------:R-:W-:Y:S01]  /*0560*/  BSSY B0, `(.L_x_2) ;  /* 0x0000016000007945 */ /* 0x000fe20003800000 */
[----:B------:R-:W-:-:S03]  /*0570*/  SHF.R.S32.HI R7, RZ, 0x1f, R2 ;  /* 0x0000001fff077819 */ /* 0x000fc60000011402 */
[----:B------:R-:W-:-:S05]  /*0580*/  FADD.FTZ R8, |R11|, -RZ ;  /* 0x800000ff0b087221 */ /* 0x000fca0000010200 */
[----:B------:R-:W-:-:S13]  /*0590*/  FSETP.GE.AND P1, PT, R8, 0.60000002384185791016, PT ;  /* 0x3f19999a0800780b */ /* 0x000fda0003f26000 */
[----:B------:R-:W-:Y:S05]  /*05a0*/  @!P1 BRA `(.L_x_3) ;  /* 0x0000000000289947 */ /* 0x000fea0003800000 */
[C---:B------:R-:W-:Y:S01]  /*05b0*/  FMUL R3, R8.reuse, 2.8853900432586669922 ;  /* 0x4038aa3b08037820 */ /* 0x040fe20000400000 */
[----:B------:R-:W-:Y:S01]  /*05c0*/  HFMA2.MMA R9, -RZ, RZ, 1.875, 0 ;  /* 0x3f800000ff097435 */ /* 0x000fe200000001ff */
[----:B------:R-:W-:-:S04]  /*05d0*/  FSETP.GE.AND P1, PT, R8, 9.010913848876953125, PT ;  /* 0x41102cb40800780b */ /* 0x000fc80003f26000 */
[----:B------:R-:W0:Y:S02]  /*05e0*/  MUFU.EX2 R3, R3 ;  /* 0x0000000300037308 */ /* 0x000e240000000800 */
[----:B0-----:R-:W-:-:S06]  /*05f0*/  FADD R6, R3, 1 ;  /* 0x3f80000003067421 */ /* 0x001fcc0000000000 */
[----:B------:R-:W0:Y:S02]  /*0600*/  MUFU.RCP R6, R6 ;  /* 0x0000000600067308 */ /* 0x000e240000001000 */
[----:B0-----:R-:W-:-:S05]  /*0610*/  FFMA.FTZ R0, R6, -2, R9 ;  /* 0xc000000006007823 */ /* 0x001fca0000010009 */
[----:B------:R-:W-:-:S04]  /*0620*/  FSEL R0, R0, 1, !P1 ;  /* 0x3f80000000007808 */ /* 0x000fc80004800000 */
[----:B------:R-:W-:Y:S01]  /*0630*/  LOP3.LUT R0, R0, 0x80000000, R11, 0xf8, !PT ;  /* 0x8000000000007812 */ /* 0x000fe200078ef80b */
[----:B------:R-:W-:Y:S06]  /*0640*/  BRA `(.L_x_4) ;  /* 0x00000000001c7947 */ /* 0x000fec0003800000 */
.L_x_3:
[----:B------:R-:W-:Y:S01]  /*0650*/  MOV R0, 0x3c80f082 ;  /* 0x3c80f08200007802 */ /* 0x000fe20000000f00 */
[----:B------:R-:W-:-:S04]  /*0660*/  FMUL R3, R11, R11 ;  /* 0x0000000b0b037220 */ /* 0x000fc80000400000 */
[----:B------:R-:W-:-:S04]  /*0670*/  FFMA.FTZ R0, R3, R0, -0.052303962409496307373 ;  /* 0xbd563cae03007423 */ /* 0x000fc80000010000 */
[----:B------:R-:W-:-:S04]  /*0680*/  FFMA.FTZ R0, R3, R0, 0.1331529766321182251 ;  /* 0x3e08594103007423 */ /* 0x000fc80000010000 */
[----:B------:R-:W-:-:S04]  /*0690*/  FFMA.FTZ R0, R3, R0, -0.33332768082618713379 ;  /* 0xbeaaa9ed03007423 */ /* 0x000fc80000010000 */
[----:B------:R-:W-:-:S04]  /*06a0*/  FFMA.FTZ R0, R3, R0, RZ ;  /* 0x0000000003007223 */ /* 0x000fc800000100ff */
[----:B------:R-:W-:-:S07]  /*06b0*/  FFMA.FTZ R0, R11, R0, R11 ;  /* 0x000000000b007223 */ /* 0x000fce000001000b */
.L_x_4:
[----:B------:R-:W-:Y:S05]  /*06c0*/  BSYNC B0 ;  /* 0x0000000000007941 */ /* 0x000fea0003800000 */
.L_x_2:
[----:B------:R-:W-:Y:S01]  /*06d0*/  ULDC.64 UR6, c[0x0][0x210] ;  /* 0x0000840000067ab9 */ /* 0x000fe20000000a00 */
[----:B-----5:R-:W-:Y:S01]  /*06e0*/  FFMA R5, R4, R0, R5 ;  /* 0x0000000004057223 */ /* 0x020fe20000000005 */
[----:B------:R-:W-:-:S04]  /*06f0*/  LEA R6, P1, R2, UR6, 0x2 ;  /* 0x0000000602067c11 */ /* 0x000fc8000f8210ff */
[----:B------:R-:W-:Y:S01]  /*0700*/  LEA.HI.X R7, R2, UR7, R7, 0x2, P1 ;  /* 0x0000000702077c11 */ /* 0x000fe200088f1407 */
[----:B------:R-:W-:Y:S08]  /*0710*/  @P0 EXIT ;  /* 0x000000000000094d */ /* 0x000ff00003800000 */
[----:B------:R-:W-:Y:S01]  /*0720*/  STG.E desc[UR4][R6.64], R5 ;  /* 0x0000000506007986 */ /* 0x000fe2000c101904 */
[----:B------:R-:W-:Y:S05]  /*0730*/  EXIT ;  /* 0x000000000000794d */ /* 0x000fea0003800000 */
.L_x_5:
[----:B------:R-:W-:-:S00]  /*0740*/  BRA `(.L_x_5) ;  /* 0xfffffffc00fc7947 */ /* 0x000fc0000383ffff */
[----:B------:R-:W-:-:S00]  /*0750*/  NOP ;  /* 0x0000000000007918 */ /* 0x000fc00000000000 */
        /* <DEDUP_REMOVED lines=10> */
.L_x_6:


//--------------------- .nv.global.init           --------------------------
	.section	.nv.global.init,"aw",@progbits
.nv.global.init:
	.type		_$_str,@object
	.size		_$_str,(_$_str_$_2 - _$_str)
_$_str:
        /*0000*/ 	.byte	0x5f, 0x5f, 0x43, 0x55, 0x44, 0x41, 0x5f, 0x46, 0x54, 0x5a, 0x00
	.type		_$_str_$_2,@object
	.size		_$_str_$_2,(.L_1 - _$_str_$_2)
_$_str_$_2:
        /*000b*/ 	.byte	0x5f, 0x5f, 0x43, 0x55, 0x44, 0x41, 0x5f, 0x50, 0x52, 0x45, 0x43, 0x5f, 0x53, 0x51, 0x52, 0x54
        /*001b*/ 	.byte	0x00
.L_1:


//--------------------- .nv.constant0.triton_poi_fused__native_batch_norm_legit_no_training_add_mul_softplus_tanh_19 --------------------------
	.section	.nv.constant0.triton_poi_fused__native_batch_norm_legit_no_training_add_mul_softplus_tanh_19,"a",@progbits
	.sectionflags	@""
	.align	4
.nv.constant0.triton_poi_fused__native_batch_norm_legit_no_training_add_mul_softplus_tanh_19:
	.zero		588
